	.headerflags	@"EF_CUDA_TEXMODE_UNIFIED EF_CUDA_64BIT_ADDRESS EF_CUDA_ACCELERATORS EF_CUDA_SM90 EF_CUDA_VIRTUAL_SM(EF_CUDA_SM90)"
	.elftype	@"ET_EXEC"


//--------------------- .nv.info                  --------------------------
	.section	.nv.info,"",@"SHT_CUDA_INFO"
	.align	4


	//----- nvinfo : EIATTR_REGCOUNT
	.align		4
        /*0000*/ 	.byte	0x04, 0x2f
        /*0002*/ 	.short	(.L_3 - .L_2)
	.align		4
.L_2:
        /*0004*/ 	.word	index@(triton_poi_fused__native_batch_norm_legit_no_training_mul_sigmoid_11)
        /*0008*/ 	.word	0x00000011


	//----- nvinfo : EIATTR_MIN_STACK_SIZE
	.align		4
.L_3:
        /*000c*/ 	.byte	0x04, 0x12
        /*000e*/ 	.short	(.L_5 - .L_4)
	.align		4
.L_4:
        /*0010*/ 	.word	index@(triton_poi_fused__native_batch_norm_legit_no_training_mul_sigmoid_11)
        /*0014*/ 	.word	0x00000000


	//----- nvinfo : EIATTR_FRAME_SIZE
	.align		4
.L_5:
        /*0018*/ 	.byte	0x04, 0x11
        /*001a*/ 	.short	(.L_7 - .L_6)
	.align		4
.L_6:
        /*001c*/ 	.word	index@(triton_poi_fused__native_batch_norm_legit_no_training_mul_sigmoid_11)
        /*0020*/ 	.word	0x00000000


	//----- nvinfo : EIATTR_MIN_STACK_SIZE
	.align		4
.L_7:
        /*0024*/ 	.byte	0x04, 0x12
        /*0026*/ 	.short	(.L_9 - .L_8)
	.align		4
.L_8:
        /*0028*/ 	.word	index@(triton_poi_fused__native_batch_norm_legit_no_training_mul_sigmoid_11)
        /*002c*/ 	.word	0x00000000
.L_9:


//--------------------- .nv.info.triton_poi_fused__native_batch_norm_legit_no_training_mul_sigmoid_11 --------------------------
	.section	.nv.info.triton_poi_fused__native_batch_norm_legit_no_training_mul_sigmoid_11,"",@"SHT_CUDA_INFO"
	.sectionflags	@""
	.align	4


	//----- nvinfo : EIATTR_CUDA_API_VERSION
	.align		4
        /*0000*/ 	.byte	0x04, 0x37
        /*0002*/ 	.short	(.L_11 - .L_10)
.L_10:
        /*0004*/ 	.word	0x0000007c


	//----- nvinfo : EIATTR_KPARAM_INFO
	.align		4
.L_11:
        /*0008*/ 	.byte	0x04, 0x17
        /*000a*/ 	.short	(.L_13 - .L_12)
.L_12:
        /*000c*/ 	.word	0x00000000
        /*0010*/ 	.short	0x0006
        /*0012*/ 	.short	0x0030
        /*0014*/ 	.byte	0x00, 0xf0, 0x11, 0x00


	//----- nvinfo : EIATTR_KPARAM_INFO
	.align		4
.L_13:
        /*0018*/ 	.byte	0x04, 0x17
        /*001a*/ 	.short	(.L_15 - .L_14)
.L_14:
        /*001c*/ 	.word	0x00000000
        /*0020*/ 	.short	0x0005
        /*0022*/ 	.short	0x0028
        /*0024*/ 	.byte	0x00, 0xf4, 0x21, 0x00


	//----- nvinfo : EIATTR_KPARAM_INFO
	.align		4
.L_15:
        /*0028*/ 	.byte	0x04, 0x17
        /*002a*/ 	.short	(.L_17 - .L_16)
.L_16:
        /*002c*/ 	.word	0x00000000
        /*0030*/ 	.short	0x0004
        /*0032*/ 	.short	0x0020
        /*0034*/ 	.byte	0x00, 0xf4, 0x21, 0x00


	//----- nvinfo : EIATTR_KPARAM_INFO
	.align		4
.L_17:
        /*0038*/ 	.byte	0x04, 0x17
        /*003a*/ 	.short	(.L_19 - .L_18)
.L_18:
        /*003c*/ 	.word	0x00000000
        /*0040*/ 	.short	0x0003
        /*0042*/ 	.short	0x0018
        /*0044*/ 	.byte	0x00, 0xf4, 0x21, 0x00


	//----- nvinfo : EIATTR_KPARAM_INFO
	.align		4
.L_19:
        /*0048*/ 	.byte	0x04, 0x17
        /*004a*/ 	.short	(.L_21 - .L_20)
.L_20:
        /*004c*/ 	.word	0x00000000
        /*0050*/ 	.short	0x0002
        /*0052*/ 	.short	0x0010
        /*0054*/ 	.byte	0x00, 0xf4, 0x21, 0x00


	//----- nvinfo : EIATTR_KPARAM_INFO
	.align		4
.L_21:
        /*0058*/ 	.byte	0x04, 0x17
        /*005a*/ 	.short	(.L_23 - .L_22)
.L_22:
        /*005c*/ 	.word	0x00000000
        /*0060*/ 	.short	0x0001
        /*0062*/ 	.short	0x0008
        /*0064*/ 	.byte	0x00, 0xf4, 0x21, 0x00


	//----- nvinfo : EIATTR_KPARAM_INFO
	.align		4
.L_23:
        /*0068*/ 	.byte	0x04, 0x17
        /*006a*/ 	.short	(.L_25 - .L_24)
.L_24:
        /*006c*/ 	.word	0x00000000
        /*0070*/ 	.short	0x0000
        /*0072*/ 	.short	0x0000
        /*0074*/ 	.byte	0x00, 0xf4, 0x21, 0x00


	//----- nvinfo : EIATTR_SPARSE_MMA_MASK
	.align		4
.L_25:
        /*0078*/ 	.byte	0x03, 0x50
        /*007a*/ 	.short	0x0000


	//----- nvinfo : EIATTR_MAXREG_COUNT
	.align		4
        /*007c*/ 	.byte	0x03, 0x1b
        /*007e*/ 	.short	0x00ff


	//----- nvinfo : EIATTR_EXIT_INSTR_OFFSETS
	.align		4
        /*0080*/ 	.byte	0x04, 0x1c
        /*0082*/ 	.short	(.L_27 - .L_26)


	//   ....[0]....
.L_26:
        /*0084*/ 	.word	0x00000530


	//----- nvinfo : EIATTR_REQNTID
	.align		4
.L_27:
        /*0088*/ 	.byte	0x04, 0x10
        /*008a*/ 	.short	(.L_29 - .L_28)
.L_28:
        /*008c*/ 	.word	0x00000100
        /*0090*/ 	.word	0x00000001
        /*0094*/ 	.word	0x00000001


	//----- nvinfo : EIATTR_CBANK_PARAM_SIZE
	.align		4
.L_29:
        /*0098*/ 	.byte	0x03, 0x19
        /*009a*/ 	.short	0x0034


	//----- nvinfo : EIATTR_PARAM_CBANK
	.align		4
        /*009c*/ 	.byte	0x04, 0x0a
        /*009e*/ 	.short	(.L_31 - .L_30)
	.align		4
.L_30:
        /*00a0*/ 	.word	index@(.nv.constant0.triton_poi_fused__native_batch_norm_legit_no_training_mul_sigmoid_11)
        /*00a4*/ 	.short	0x0210
        /*00a6*/ 	.short	0x0034


	//----- nvinfo : EIATTR_SW_WAR
	.align		4
.L_31:
        /*00a8*/ 	.byte	0x04, 0x36
        /*00aa*/ 	.short	(.L_33 - .L_32)
.L_32:
        /*00ac*/ 	.word	0x00000008
.L_33:


//--------------------- .nv.callgraph             --------------------------
	.section	.nv.callgraph,"",@"SHT_CUDA_CALLGRAPH"
	.align	4
	.sectionentsize	8
	.align		4
        /*0000*/ 	.word	0x00000000
	.align		4
        /*0004*/ 	.word	0xffffffff
	.align		4
        /*0008*/ 	.word	0x00000000
	.align		4
        /*000c*/ 	.word	0xfffffffe
	.align		4
        /*0010*/ 	.word	0x00000000
	.align		4
        /*0014*/ 	.word	0xfffffffd
	.align		4
        /*0018*/ 	.word	0x00000000
	.align		4
        /*001c*/ 	.word	0xfffffffc


//--------------------- .nv.constant4             --------------------------
	.section	.nv.constant4,"a",@progbits
	.align	8
	.align		8
.nv.constant4:
        /*0000*/ 	.dword	_$_str
	.align		8
        /*0008*/ 	.dword	_$_str_$_2


//--------------------- .text.triton_poi_fused__native_batch_norm_legit_no_training_mul_sigmoid_11 --------------------------
	.section	.text.triton_poi_fused__native_batch_norm_legit_no_training_mul_sigmoid_11,"ax",@progbits
	.align	128
        .global         triton_poi_fused__native_batch_norm_legit_no_training_mul_sigmoid_11
        .type           triton_poi_fused__native_batch_norm_legit_no_training_mul_sigmoid_11,@function
        .size           triton_poi_fused__native_batch_norm_legit_no_training_mul_sigmoid_11,(.L_x_1 - triton_poi_fused__native_batch_norm_legit_no_training_mul_sigmoid_11)
        .other          triton_poi_fused__native_batch_norm_legit_no_training_mul_sigmoid_11,@"STO_CUDA_ENTRY STV_DEFAULT"
triton_poi_fused__native_batch_norm_legit_no_training_mul_sigmoid_11:
.text.triton_poi_fused__native_batch_norm_legit_no_training_mul_sigmoid_11:
[----:B------:R-:W-:Y:S01]  /*0000*/  LDC R1, c[0x0][0x28] ;  /* 0x00000a00ff017b82 */ /* 0x000fe20000000800 */
[----:B------:R-:W1:Y:S07]  /*0010*/  S2R R0, SR_TID.X ;  /* 0x0000000000007919 */ /* 0x000e6e0000002100 */
[----:B------:R-:W2:Y:S01]  /*0020*/  LDC.64 R2, c[0x0][0x228] ;  /* 0x00008a00ff027b82 */ /* 0x000ea20000000a00 */
[----:B------:R-:W-:Y:S01]  /*0030*/  ULDC.64 UR4, c[0x0][0x208] ;  /* 0x0000820000047ab9 */ /* 0x000fe20000000a00 */
[----:B------:R-:W3:Y:S06]  /*0040*/  S2R R7, SR_CTAID.X ;  /* 0x0000000000077919 */ /* 0x000eec0000002500 */
[----:B------:R-:W4:Y:S08]  /*0050*/  LDC.64 R8, c[0x0][0x230] ;  /* 0x00008c00ff087b82 */ /* 0x000f300000000a00 */
[----:B------:R-:W5:Y:S01]  /*0060*/  LDC.64 R10, c[0x0][0x238] ;  /* 0x00008e00ff0a7b82 */ /* 0x000f620000000a00 */
[----:B-1----:R-:W-:-:S02]  /*0070*/  SHF.L.U32 R0, R0, 0x1, RZ ;  /* 0x0000000100007819 */ /* 0x002fc400000006ff */
[----:B---3--:R-:W-:Y:S02]  /*0080*/  SHF.R.S32.HI R5, RZ, 0x16, R7 ;  /* 0x00000016ff057819 */ /* 0x008fe40000011407 */
[----:B------:R-:W-:Y:S02]  /*0090*/  LOP3.LUT R0, R0, 0x1fe, RZ, 0xc0, !PT ;  /* 0x000001fe00007812 */ /* 0x000fe400078ec0ff */
[----:B------:R-:W-:Y:S02]  /*00a0*/  SGXT R5, R5, 0x1 ;  /* 0x000000010505781a */ /* 0x000fe40000000200 */
[----:B------:R-:W-:Y:S02]  /*00b0*/  LEA R0, R7, R0, 0x9 ;  /* 0x0000000007007211 */ /* 0x000fe400078e48ff */
[----:B------:R-:W1:Y:S02]  /*00c0*/  LDC.64 R6, c[0x0][0x220] ;  /* 0x00008800ff067b82 */ /* 0x000e640000000a00 */
[----:B------:R-:W-:-:S04]  /*00d0*/  LEA.HI R5, R5, R0, RZ, 0x7 ;  /* 0x0000000005057211 */ /* 0x000fc800078f38ff */
[----:B------:R-:W-:-:S04]  /*00e0*/  LOP3.LUT R5, R5, 0xffffff80, RZ, 0xc0, !PT ;  /* 0xffffff8005057812 */ /* 0x000fc800078ec0ff */
[----:B------:R-:W-:Y:S02]  /*00f0*/  IADD3 R13, R0, -R5, RZ ;  /* 0x80000005000d7210 */ /* 0x000fe40007ffe0ff */
[----:B------:R-:W3:Y:S03]  /*0100*/  LDC.64 R4, c[0x0][0x218] ;  /* 0x00008600ff047b82 */ /* 0x000ee60000000a00 */
[----:B--2---:R-:W-:-:S06]  /*0110*/  IMAD.WIDE R2, R13, 0x4, R2 ;  /* 0x000000040d027825 */ /* 0x004fcc00078e0202 */
[----:B------:R-:W2:Y:S01]  /*0120*/  LDG.E.EL.64 R2, desc[UR4][R2.64] ;  /* 0x0000000402027981 */ /* 0x000ea2000c2e1b00 */
[----:B-1----:R-:W-:-:S04]  /*0130*/  IMAD.WIDE R6, R13, 0x4, R6 ;  /* 0x000000040d067825 */ /* 0x002fc800078e0206 */
[C---:B----4-:R-:W-:Y:S02]  /*0140*/  IMAD.WIDE R8, R13.reuse, 0x4, R8 ;  /* 0x000000040d087825 */ /* 0x050fe400078e0208 */
[----:B------:R-:W4:Y:S02]  /*0150*/  LDG.E.EL.64 R6, desc[UR4][R6.64] ;  /* 0x0000000406067981 */ /* 0x000f24000c2e1b00 */
[----:B-----5:R-:W-:Y:S02]  /*0160*/  IMAD.WIDE R10, R13, 0x4, R10 ;  /* 0x000000040d0a7825 */ /* 0x020fe400078e020a */
[----:B------:R-:W5:Y:S02]  /*0170*/  LDG.E.EL.64 R8, desc[UR4][R8.64] ;  /* 0x0000000408087981 */ /* 0x000f64000c2e1b00 */
[----:B---3--:R-:W-:Y:S02]  /*0180*/  IMAD.WIDE R4, R0, 0x4, R4 ;  /* 0x0000000400047825 */ /* 0x008fe400078e0204 */
[----:B------:R-:W5:Y:S04]  /*0190*/  LDG.E.EL.64 R10, desc[UR4][R10.64] ;  /* 0x000000040a0a7981 */ /* 0x000f68000c2e1b00 */
[----:B------:R-:W4:Y:S01]  /*01a0*/  LDG.E.64 R4, desc[UR4][R4.64] ;  /* 0x0000000404047981 */ /* 0x000f22000c1e1b00 */
[----:B--2---:R-:W-:Y:S01]  /*01b0*/  FADD R2, R2, 9.9999997473787516356e-06 ;  /* 0x3727c5ac02027421 */ /* 0x004fe20000000000 */
[----:B------:R-:W-:-:S03]  /*01c0*/  FADD R3, R3, 9.9999997473787516356e-06 ;  /* 0x3727c5ac03037421 */ /* 0x000fc60000000000 */
[----:B------:R-:W1:Y:S08]  /*01d0*/  MUFU.SQRT R12, R2 ;  /* 0x00000002000c7308 */ /* 0x000e700000002000 */
[----:B------:R-:W2:Y:S01]  /*01e0*/  MUFU.SQRT R13, R3 ;  /* 0x00000003000d7308 */ /* 0x000ea20000002000 */
[C---:B-1----:R-:W-:Y:S02]  /*01f0*/  FSETP.GT.AND P0, PT, R12.reuse, 8.50705917302346158658e+37, PT ;  /* 0x7e8000000c00780b */ /* 0x042fe40003f04000 */
[----:B------:R-:W-:-:S02]  /*0200*/  FSETP.GEU.AND P2, PT, R12, 1.175494350822287508e-38, PT ;  /* 0x008000000c00780b */ /* 0x000fc40003f4e000 */
[C---:B--2---:R-:W-:Y:S02]  /*0210*/  FSETP.GT.AND P1, PT, R13.reuse, 8.50705917302346158658e+37, PT ;  /* 0x7e8000000d00780b */ /* 0x044fe40003f24000 */
[----:B------:R-:W-:-:S07]  /*0220*/  FSETP.GEU.AND P3, PT, R13, 1.175494350822287508e-38, PT ;  /* 0x008000000d00780b */ /* 0x000fce0003f6e000 */
[----:B------:R-:W-:Y:S01]  /*0230*/  @P0 FMUL R12, R12, 0.25 ;  /* 0x3e8000000c0c0820 */ /* 0x000fe20000400000 */
[----:B------:R-:W-:-:S03]  /*0240*/  HFMA2.MMA R2, -RZ, RZ, 1.625, 0 ;  /* 0x3e800000ff027435 */ /* 0x000fc600000001ff */
[----:B------:R-:W-:Y:S01]  /*0250*/  @!P2 FMUL R12, R12, 16777216 ;  /* 0x4b8000000c0ca820 */ /* 0x000fe20000400000 */
[----:B------:R-:W-:-:S05]  /*0260*/  @P1 FMUL R13, R13, 0.25 ;  /* 0x3e8000000d0d1820 */ /* 0x000fca0000400000 */
[----:B------:R-:W1:Y:S01]  /*0270*/  MUFU.RCP R12, R12 ;  /* 0x0000000c000c7308 */ /* 0x000e620000001000 */
[----:B------:R-:W-:Y:S01]  /*0280*/  @!P3 FMUL R13, R13, 16777216 ;  /* 0x4b8000000d0db820 */ /* 0x000fe20000400000 */
[----:B------:R-:W-:-:S06]  /*0290*/  FSEL R3, R2, 1, P0 ;  /* 0x3f80000002037808 */ /* 0x000fcc0000000000 */
[----:B------:R-:W2:Y:S01]  /*02a0*/  MUFU.RCP R13, R13 ;  /* 0x0000000d000d7308 */ /* 0x000ea20000001000 */
[----:B------:R-:W-:Y:S01]  /*02b0*/  @!P2 FMUL R3, R3, 16777216 ;  /* 0x4b8000000303a820 */ /* 0x000fe20000400000 */
[----:B------:R-:W-:Y:S01]  /*02c0*/  FSEL R14, R2, 1, P1 ;  /* 0x3f800000020e7808 */ /* 0x000fe20000800000 */
[----:B----4-:R-:W-:Y:S02]  /*02d0*/  FADD R4, R4, -R6 ;  /* 0x8000000604047221 */ /* 0x010fe40000000000 */
[----:B-1----:R-:W-:Y:S02]  /*02e0*/  FMUL R3, R12, R3 ;  /* 0x000000030c037220 */ /* 0x002fe40000400000 */
[----:B------:R-:W-:Y:S01]  /*02f0*/  @!P3 FMUL R14, R14, 16777216 ;  /* 0x4b8000000e0eb820 */ /* 0x000fe20000400000 */
[----:B------:R-:W-:Y:S01]  /*0300*/  FADD R5, R5, -R7 ;  /* 0x8000000705057221 */ /* 0x000fe20000000000 */
[----:B------:R-:W-:Y:S02]  /*0310*/  FMUL R3, R4, R3 ;  /* 0x0000000304037220 */ /* 0x000fe40000400000 */
[----:B--2---:R-:W-:-:S02]  /*0320*/  FMUL R14, R13, R14 ;  /* 0x0000000e0d0e7220 */ /* 0x004fc40000400000 */
[----:B-----5:R-:W-:Y:S02]  /*0330*/  FFMA R8, R8, R3, R10 ;  /* 0x0000000308087223 */ /* 0x020fe4000000000a */
[----:B------:R-:W-:Y:S02]  /*0340*/  FMUL R14, R5, R14 ;  /* 0x0000000e050e7220 */ /* 0x000fe40000400000 */
[----:B------:R-:W-:Y:S02]  /*0350*/  FADD R3, RZ, -R8 ;  /* 0x80000008ff037221 */ /* 0x000fe40000000000 */
[----:B------:R-:W-:Y:S02]  /*0360*/  FFMA R9, R9, R14, R11 ;  /* 0x0000000e09097223 */ /* 0x000fe4000000000b */
[----:B------:R-:W-:Y:S02]  /*0370*/  FMUL R4, R3, 1.4426950216293334961 ;  /* 0x3fb8aa3b03047820 */ /* 0x000fe40000400000 */
[----:B------:R-:W-:-:S04]  /*0380*/  FADD R3, RZ, -R9 ;  /* 0x80000009ff037221 */ /* 0x000fc80000000000 */
[----:B------:R-:W-:Y:S01]  /*0390*/  FMUL R6, R3, 1.4426950216293334961 ;  /* 0x3fb8aa3b03067820 */ /* 0x000fe20000400000 */
[----:B------:R-:W-:-:S04]  /*03a0*/  FSETP.GEU.AND P0, PT, R4, -126, PT ;  /* 0xc2fc00000400780b */ /* 0x000fc80003f0e000 */
[----:B------:R-:W-:-:S09]  /*03b0*/  FSETP.GEU.AND P1, PT, R6, -126, PT ;  /* 0xc2fc00000600780b */ /* 0x000fd20003f2e000 */
[----:B------:R-:W-:-:S04]  /*03c0*/  @!P0 FMUL R4, R4, 0.5 ;  /* 0x3f00000004048820 */ /* 0x000fc80000400000 */
[----:B------:R-:W-:Y:S01]  /*03d0*/  @!P1 FMUL R6, R6, 0.5 ;  /* 0x3f00000006069820 */ /* 0x000fe20000400000 */
[----:B------:R-:W1:Y:S08]  /*03e0*/  MUFU.EX2 R3, R4 ;  /* 0x0000000400037308 */ /* 0x000e700000000800 */
[----:B------:R-:W2:Y:S01]  /*03f0*/  MUFU.EX2 R5, R6 ;  /* 0x0000000600057308 */ /* 0x000ea20000000800 */
[----:B-1----:R-:W-:-:S04]  /*0400*/  @!P0 FMUL R3, R3, R3 ;  /* 0x0000000303038220 */ /* 0x002fc80000400000 */
[----:B------:R-:W-:Y:S01]  /*0410*/  FADD R7, R3, 1 ;  /* 0x3f80000003077421 */ /* 0x000fe20000000000 */
[----:B--2---:R-:W-:-:S04]  /*0420*/  @!P1 FMUL R5, R5, R5 ;  /* 0x0000000505059220 */ /* 0x004fc80000400000 */
[----:B------:R-:W-:Y:S01]  /*0430*/  FADD R10, R5, 1 ;  /* 0x3f800000050a7421 */ /* 0x000fe20000000000 */
[----:B------:R-:W-:Y:S01]  /*0440*/  FSETP.GT.AND P0, PT, R7, 8.50705917302346158658e+37, PT ;  /* 0x7e8000000700780b */ /* 0x000fe20003f04000 */
[----:B------:R-:W1:Y:S03]  /*0450*/  LDC.64 R4, c[0x0][0x210] ;  /* 0x00008400ff047b82 */ /* 0x000e660000000a00 */
[----:B------:R-:W-:-:S09]  /*0460*/  FSETP.GT.AND P1, PT, R10, 8.50705917302346158658e+37, PT ;  /* 0x7e8000000a00780b */ /* 0x000fd20003f24000 */
[----:B------:R-:W-:-:S04]  /*0470*/  @P0 FMUL R7, R7, 0.25 ;  /* 0x3e80000007070820 */ /* 0x000fc80000400000 */
[----:B------:R-:W-:Y:S02]  /*0480*/  @P1 FMUL R10, R10, 0.25 ;  /* 0x3e8000000a0a1820 */ /* 0x000fe40000400000 */
[----:B------:R-:W2:Y:S08]  /*0490*/  MUFU.RCP R7, R7 ;  /* 0x0000000700077308 */ /* 0x000eb00000001000 */
[----:B------:R-:W3:Y:S01]  /*04a0*/  MUFU.RCP R10, R10 ;  /* 0x0000000a000a7308 */ /* 0x000ee20000001000 */
[----:B------:R-:W-:-:S02]  /*04b0*/  FSEL R6, R2, 1, P0 ;  /* 0x3f80000002067808 */ /* 0x000fc40000000000 */
[----:B------:R-:W-:-:S03]  /*04c0*/  FSEL R3, R2, 1, P1 ;  /* 0x3f80000002037808 */ /* 0x000fc60000800000 */
[----:B--2---:R-:W-:-:S04]  /*04d0*/  FMUL R11, R7, R6 ;  /* 0x00000006070b7220 */ /* 0x004fc80000400000 */
[----:B------:R-:W-:Y:S01]  /*04e0*/  FMUL R8, R8, R11 ;  /* 0x0000000b08087220 */ /* 0x000fe20000400000 */
[----:B---3--:R-:W-:Y:S01]  /*04f0*/  FMUL R6, R10, R3 ;  /* 0x000000030a067220 */ /* 0x008fe20000400000 */
[----:B-1----:R-:W-:-:S04]  /*0500*/  IMAD.WIDE R2, R0, 0x4, R4 ;  /* 0x0000000400027825 */ /* 0x002fc800078e0204 */
[----:B------:R-:W-:-:S05]  /*0510*/  FMUL R9, R9, R6 ;  /* 0x0000000609097220 */ /* 0x000fca0000400000 */
[----:B------:R-:W-:Y:S01]  /*0520*/  STG.E.64 desc[UR4][R2.64], R8 ;  /* 0x0000000802007986 */ /* 0x000fe2000c101b04 */
[----:B------:R-:W-:Y:S05]  /*0530*/  EXIT ;  /* 0x000000000000794d */ /* 0x000fea0003800000 */
.L_x_0:
[----:B------:R-:W-:-:S00]  /*0540*/  BRA `(.L_x_0) ;  /* 0xfffffffc00fc7947 */ /* 0x000fc0000383ffff */
[----:B------:R-:W-:-:S00]  /*0550*/  NOP ;  /* 0x0000000000007918 */ /* 0x000fc00000000000 */
        /* <DEDUP_REMOVED lines=10> */
.L_x_1:


//--------------------- .nv.global.init           --------------------------
	.section	.nv.global.init,"aw",@progbits
.nv.global.init:
	.type		_$_str,@object
	.size		_$_str,(_$_str_$_2 - _$_str)
_$_str:
        /*0000*/ 	.byte	0x5f, 0x5f, 0x43, 0x55, 0x44, 0x41, 0x5f, 0x46, 0x54, 0x5a, 0x00
	.type		_$_str_$_2,@object
	.size		_$_str_$_2,(.L_1 - _$_str_$_2)
_$_str_$_2:
        /*000b*/ 	.byte	0x5f, 0x5f, 0x43, 0x55, 0x44, 0x41, 0x5f, 0x50, 0x52, 0x45, 0x43, 0x5f, 0x53, 0x51, 0x52, 0x54
        /*001b*/ 	.byte	0x00
.L_1:


//--------------------- .nv.constant0.triton_poi_fused__native_batch_norm_legit_no_training_mul_sigmoid_11 --------------------------
	.section	.nv.constant0.triton_poi_fused__native_batch_norm_legit_no_training_mul_sigmoid_11,"a",@progbits
	.sectionflags	@""
	.align	4
.nv.constant0.triton_poi_fused__native_batch_norm_legit_no_training_mul_sigmoid_11:
	.zero		580
